	.headerflags	@"EF_CUDA_TEXMODE_UNIFIED EF_CUDA_64BIT_ADDRESS EF_CUDA_ACCELERATORS EF_CUDA_SM90 EF_CUDA_VIRTUAL_SM(EF_CUDA_SM90)"
	.elftype	@"ET_EXEC"


//--------------------- .nv.info                  --------------------------
	.section	.nv.info,"",@"SHT_CUDA_INFO"
	.align	4


	//----- nvinfo : EIATTR_REGCOUNT
	.align		4
        /*0000*/ 	.byte	0x04, 0x2f
        /*0002*/ 	.short	(.L_1 - .L_0)
	.align		4
.L_0:
        /*0004*/ 	.word	index@(triton_poi_fused_convolution_47)
        /*0008*/ 	.word	0x00000010


	//----- nvinfo : EIATTR_MIN_STACK_SIZE
	.align		4
.L_1:
        /*000c*/ 	.byte	0x04, 0x12
        /*000e*/ 	.short	(.L_3 - .L_2)
	.align		4
.L_2:
        /*0010*/ 	.word	index@(triton_poi_fused_convolution_47)
        /*0014*/ 	.word	0x00000000


	//----- nvinfo : EIATTR_FRAME_SIZE
	.align		4
.L_3:
        /*0018*/ 	.byte	0x04, 0x11
        /*001a*/ 	.short	(.L_5 - .L_4)
	.align		4
.L_4:
        /*001c*/ 	.word	index@(triton_poi_fused_convolution_47)
        /*0020*/ 	.word	0x00000000


	//----- nvinfo : EIATTR_MIN_STACK_SIZE
	.align		4
.L_5:
        /*0024*/ 	.byte	0x04, 0x12
        /*0026*/ 	.short	(.L_7 - .L_6)
	.align		4
.L_6:
        /*0028*/ 	.word	index@(triton_poi_fused_convolution_47)
        /*002c*/ 	.word	0x00000000
.L_7:


//--------------------- .nv.info.triton_poi_fused_convolution_47 --------------------------
	.section	.nv.info.triton_poi_fused_convolution_47,"",@"SHT_CUDA_INFO"
	.sectionflags	@""
	.align	4


	//----- nvinfo : EIATTR_CUDA_API_VERSION
	.align		4
        /*0000*/ 	.byte	0x04, 0x37
        /*0002*/ 	.short	(.L_9 - .L_8)
.L_8:
        /*0004*/ 	.word	0x0000007c


	//----- nvinfo : EIATTR_KPARAM_INFO
	.align		4
.L_9:
        /*0008*/ 	.byte	0x04, 0x17
        /*000a*/ 	.short	(.L_11 - .L_10)
.L_10:
        /*000c*/ 	.word	0x00000000
        /*0010*/ 	.short	0x0002
        /*0012*/ 	.short	0x0010
        /*0014*/ 	.byte	0x00, 0xf0, 0x11, 0x00


	//----- nvinfo : EIATTR_KPARAM_INFO
	.align		4
.L_11:
        /*0018*/ 	.byte	0x04, 0x17
        /*001a*/ 	.short	(.L_13 - .L_12)
.L_12:
        /*001c*/ 	.word	0x00000000
        /*0020*/ 	.short	0x0001
        /*0022*/ 	.short	0x0008
        /*0024*/ 	.byte	0x00, 0xf4, 0x21, 0x00


	//----- nvinfo : EIATTR_KPARAM_INFO
	.align		4
.L_13:
        /*0028*/ 	.byte	0x04, 0x17
        /*002a*/ 	.short	(.L_15 - .L_14)
.L_14:
        /*002c*/ 	.word	0x00000000
        /*0030*/ 	.short	0x0000
        /*0032*/ 	.short	0x0000
        /*0034*/ 	.byte	0x00, 0xf4, 0x21, 0x00


	//----- nvinfo : EIATTR_SPARSE_MMA_MASK
	.align		4
.L_15:
        /*0038*/ 	.byte	0x03, 0x50
        /*003a*/ 	.short	0x0000


	//----- nvinfo : EIATTR_MAXREG_COUNT
	.align		4
        /*003c*/ 	.byte	0x03, 0x1b
        /*003e*/ 	.short	0x00ff


	//----- nvinfo : EIATTR_EXIT_INSTR_OFFSETS
	.align		4
        /*0040*/ 	.byte	0x04, 0x1c
        /*0042*/ 	.short	(.L_17 - .L_16)


	//   ....[0]....
.L_16:
        /*0044*/ 	.word	0x00000240


	//   ....[1]....
        /*0048*/ 	.word	0x00000260


	//----- nvinfo : EIATTR_REQNTID
	.align		4
.L_17:
        /*004c*/ 	.byte	0x04, 0x10
        /*004e*/ 	.short	(.L_19 - .L_18)
.L_18:
        /*0050*/ 	.word	0x00000100
        /*0054*/ 	.word	0x00000001
        /*0058*/ 	.word	0x00000001


	//----- nvinfo : EIATTR_CBANK_PARAM_SIZE
	.align		4
.L_19:
        /*005c*/ 	.byte	0x03, 0x19
        /*005e*/ 	.short	0x0014


	//----- nvinfo : EIATTR_PARAM_CBANK
	.align		4
        /*0060*/ 	.byte	0x04, 0x0a
        /*0062*/ 	.short	(.L_21 - .L_20)
	.align		4
.L_20:
        /*0064*/ 	.word	index@(.nv.constant0.triton_poi_fused_convolution_47)
        /*0068*/ 	.short	0x0210
        /*006a*/ 	.short	0x0014


	//----- nvinfo : EIATTR_SW_WAR
	.align		4
.L_21:
        /*006c*/ 	.byte	0x04, 0x36
        /*006e*/ 	.short	(.L_23 - .L_22)
.L_22:
        /*0070*/ 	.word	0x00000008
.L_23:


//--------------------- .nv.callgraph             --------------------------
	.section	.nv.callgraph,"",@"SHT_CUDA_CALLGRAPH"
	.align	4
	.sectionentsize	8
	.align		4
        /*0000*/ 	.word	0x00000000
	.align		4
        /*0004*/ 	.word	0xffffffff
	.align		4
        /*0008*/ 	.word	0x00000000
	.align		4
        /*000c*/ 	.word	0xfffffffe
	.align		4
        /*0010*/ 	.word	0x00000000
	.align		4
        /*0014*/ 	.word	0xfffffffd
	.align		4
        /*0018*/ 	.word	0x00000000
	.align		4
        /*001c*/ 	.word	0xfffffffc


//--------------------- .text.triton_poi_fused_convolution_47 --------------------------
	.section	.text.triton_poi_fused_convolution_47,"ax",@progbits
	.align	128
        .global         triton_poi_fused_convolution_47
        .type           triton_poi_fused_convolution_47,@function
        .size           triton_poi_fused_convolution_47,(.L_x_1 - triton_poi_fused_convolution_47)
        .other          triton_poi_fused_convolution_47,@"STO_CUDA_ENTRY STV_DEFAULT"
triton_poi_fused_convolution_47:
.text.triton_poi_fused_convolution_47:
[----:B------:R-:W0:Y:S02]  /*0000*/  LDC R1, c[0x0][0x28] ;  /* 0x00000a00ff017b82 */ /* 0x000e240000000800 */
[----:B------:R-:W1:Y:S01]  /*0010*/  S2R R0, SR_TID.X ;  /* 0x0000000000007919 */ /* 0x000e620000002100 */
[----:B------:R-:W2:Y:S01]  /*0020*/  LDC.64 R2, c[0x0][0x218] ;  /* 0x00008600ff027b82 */ /* 0x000ea20000000a00 */
[----:B------:R-:W-:Y:S01]  /*0030*/  ULDC.64 UR4, c[0x0][0x208] ;  /* 0x0000820000047ab9 */ /* 0x000fe20000000a00 */
[----:B------:R-:W3:Y:S01]  /*0040*/  S2R R9, SR_CTAID.X ;  /* 0x0000000000097919 */ /* 0x000ee20000002500 */
[----:B-1----:R-:W-:-:S04]  /*0050*/  SHF.L.U32 R0, R0, 0x1, RZ ;  /* 0x0000000100007819 */ /* 0x002fc800000006ff */
[----:B------:R-:W-:-:S04]  /*0060*/  LOP3.LUT R0, R0, 0x1fe, RZ, 0xc0, !PT ;  /* 0x000001fe00007812 */ /* 0x000fc800078ec0ff */
[----:B---3--:R-:W-:-:S04]  /*0070*/  LEA R9, R9, R0, 0x9 ;  /* 0x0000000009097211 */ /* 0x008fc800078e48ff */
[C---:B------:R-:W-:Y:S01]  /*0080*/  ISETP.GE.AND P0, PT, R9.reuse, 0x111600, PT ;  /* 0x001116000900780c */ /* 0x040fe20003f06270 */
[C---:B------:R-:W-:Y:S02]  /*0090*/  VIADD R0, R9.reuse, 0x1 ;  /* 0x0000000109007836 */ /* 0x040fe40000000000 */
[----:B------:R-:W-:-:S04]  /*00a0*/  IMAD.HI R4, R9, 0x59e60383, RZ ;  /* 0x59e6038309047827 */ /* 0x000fc800078e02ff */
[----:B------:R-:W-:Y:S01]  /*00b0*/  IMAD.HI R6, R0, 0x59e60383, RZ ;  /* 0x59e6038300067827 */ /* 0x000fe200078e02ff */
[----:B------:R-:W-:-:S04]  /*00c0*/  SHF.R.U32.HI R5, RZ, 0x1f, R4 ;  /* 0x0000001fff057819 */ /* 0x000fc80000011604 */
[----:B------:R-:W-:Y:S02]  /*00d0*/  SHF.R.U32.HI R7, RZ, 0x1f, R6 ;  /* 0x0000001fff077819 */ /* 0x000fe40000011606 */
[----:B------:R-:W-:Y:S02]  /*00e0*/  LEA.HI.SX32 R0, R4, R5, 0x18 ;  /* 0x0000000504007211 */ /* 0x000fe400078fc2ff */
[----:B------:R-:W-:Y:S01]  /*00f0*/  LEA.HI.SX32 R7, R6, R7, 0x18 ;  /* 0x0000000706077211 */ /* 0x000fe200078fc2ff */
[----:B------:R-:W1:Y:S02]  /*0100*/  LDC.64 R4, c[0x0][0x210] ;  /* 0x00008400ff047b82 */ /* 0x000e640000000a00 */
[----:B------:R-:W-:-:S04]  /*0110*/  IMAD.HI R6, R0, 0x2aaaaaab, RZ ;  /* 0x2aaaaaab00067827 */ /* 0x000fc800078e02ff */
[----:B------:R-:W-:Y:S01]  /*0120*/  IMAD.HI R8, R7, 0x2aaaaaab, RZ ;  /* 0x2aaaaaab07087827 */ /* 0x000fe200078e02ff */
[----:B------:R-:W-:-:S04]  /*0130*/  SHF.R.U32.HI R11, RZ, 0x1f, R6 ;  /* 0x0000001fff0b7819 */ /* 0x000fc80000011606 */
[----:B------:R-:W-:Y:S02]  /*0140*/  SHF.R.U32.HI R13, RZ, 0x1f, R8 ;  /* 0x0000001fff0d7819 */ /* 0x000fe40000011608 */
[----:B------:R-:W-:Y:S02]  /*0150*/  LEA.HI R11, R6, R11, RZ, 0x1a ;  /* 0x0000000b060b7211 */ /* 0x000fe400078fd0ff */
[----:B------:R-:W-:-:S03]  /*0160*/  LEA.HI R8, R8, R13, RZ, 0x1a ;  /* 0x0000000d08087211 */ /* 0x000fc600078fd0ff */
[----:B------:R-:W-:Y:S02]  /*0170*/  IMAD R11, R11, -0x180, R0 ;  /* 0xfffffe800b0b7824 */ /* 0x000fe400078e0200 */
[----:B------:R-:W-:Y:S02]  /*0180*/  IMAD R13, R8, -0x180, R7 ;  /* 0xfffffe80080d7824 */ /* 0x000fe400078e0207 */
[----:B--2---:R-:W-:Y:S01]  /*0190*/  IMAD.WIDE R6, R11, 0x4, R2 ;  /* 0x000000040b067825 */ /* 0x004fe200078e0202 */
[----:B------:R-:W-:-:S03]  /*01a0*/  HFMA2.MMA R11, -RZ, RZ, 0, 0 ;  /* 0x00000000ff0b7435 */ /* 0x000fc600000001ff */
[----:B-1----:R-:W-:Y:S01]  /*01b0*/  IMAD.WIDE R4, R9, 0x4, R4 ;  /* 0x0000000409047825 */ /* 0x002fe200078e0204 */
[----:B------:R-:W-:-:S03]  /*01c0*/  CS2R R8, SRZ ;  /* 0x0000000000087805 */ /* 0x000fc6000001ff00 */
[----:B------:R-:W-:Y:S02]  /*01d0*/  IMAD.MOV.U32 R0, RZ, RZ, RZ ;  /* 0x000000ffff007224 */ /* 0x000fe400078e00ff */
[----:B------:R-:W-:Y:S01]  /*01e0*/  IMAD.WIDE R2, R13, 0x4, R2 ;  /* 0x000000040d027825 */ /* 0x000fe200078e0202 */
[----:B------:R-:W2:Y:S04]  /*01f0*/  @!P0 LDG.E.EL R11, desc[UR4][R6.64] ;  /* 0x00000004060b8981 */ /* 0x000ea8000c2e1900 */
[----:B------:R-:W2:Y:S04]  /*0200*/  @!P0 LDG.E.64 R8, desc[UR4][R4.64] ;  /* 0x0000000404088981 */ /* 0x000ea8000c1e1b00 */
[----:B------:R-:W3:Y:S01]  /*0210*/  @!P0 LDG.E.EL R0, desc[UR4][R2.64] ;  /* 0x0000000402008981 */ /* 0x000ee2000c2e1900 */
[----:B--2---:R-:W-:Y:S01]  /*0220*/  FADD R8, R11, R8 ;  /* 0x000000080b087221 */ /* 0x004fe20000000000 */
[----:B---3--:R-:W-:Y:S01]  /*0230*/  FADD R9, R0, R9 ;  /* 0x0000000900097221 */ /* 0x008fe20000000000 */
[----:B------:R-:W-:Y:S06]  /*0240*/  @P0 EXIT ;  /* 0x000000000000094d */ /* 0x000fec0003800000 */
[----:B------:R-:W-:Y:S01]  /*0250*/  STG.E.64 desc[UR4][R4.64], R8 ;  /* 0x0000000804007986 */ /* 0x000fe2000c101b04 */
[----:B------:R-:W-:Y:S05]  /*0260*/  EXIT ;  /* 0x000000000000794d */ /* 0x000fea0003800000 */
.L_x_0:
[----:B------:R-:W-:-:S00]  /*0270*/  BRA `(.L_x_0) ;  /* 0xfffffffc00fc7947 */ /* 0x000fc0000383ffff */
[----:B------:R-:W-:-:S00]  /*0280*/  NOP ;  /* 0x0000000000007918 */ /* 0x000fc00000000000 */
[----:B------:R-:W-:-:S00]  /*0290*/  NOP ;  /* 0x0000000000007918 */ /* 0x000fc00000000000 */
[----:B------:R-:W-:-:S00]  /*02a0*/  NOP ;  /* 0x0000000000007918 */ /* 0x000fc00000000000 */
[----:B------:R-:W-:-:S00]  /*02b0*/  NOP ;  /* 0x0000000000007918 */ /* 0x000fc00000000000 */
[----:B------:R-:W-:-:S00]  /*02c0*/  NOP ;  /* 0x0000000000007918 */ /* 0x000fc00000000000 */
[----:B------:R-:W-:-:S00]  /*02d0*/  NOP ;  /* 0x0000000000007918 */ /* 0x000fc00000000000 */
[----:B------:R-:W-:-:S00]  /*02e0*/  NOP ;  /* 0x0000000000007918 */ /* 0x000fc00000000000 */
[----:B------:R-:W-:-:S00]  /*02f0*/  NOP ;  /* 0x0000000000007918 */ /* 0x000fc00000000000 */
.L_x_1:


//--------------------- .nv.constant0.triton_poi_fused_convolution_47 --------------------------
	.section	.nv.constant0.triton_poi_fused_convolution_47,"a",@progbits
	.sectionflags	@""
	.align	4
.nv.constant0.triton_poi_fused_convolution_47:
	.zero		548
